	.headerflags	@"EF_CUDA_TEXMODE_UNIFIED EF_CUDA_64BIT_ADDRESS EF_CUDA_ACCELERATORS EF_CUDA_SM90 EF_CUDA_VIRTUAL_SM(EF_CUDA_SM90)"
	.elftype	@"ET_EXEC"


//--------------------- .nv.info                  --------------------------
	.section	.nv.info,"",@"SHT_CUDA_INFO"
	.align	4


	//----- nvinfo : EIATTR_REGCOUNT
	.align		4
        /*0000*/ 	.byte	0x04, 0x2f
        /*0002*/ 	.short	(.L_2 - .L_1)
	.align		4
.L_1:
        /*0004*/ 	.word	index@(triton_poi_fused_add_div_native_layer_norm_8)
        /*0008*/ 	.word	0x00000020


	//----- nvinfo : EIATTR_MIN_STACK_SIZE
	.align		4
.L_2:
        /*000c*/ 	.byte	0x04, 0x12
        /*000e*/ 	.short	(.L_4 - .L_3)
	.align		4
.L_3:
        /*0010*/ 	.word	index@(triton_poi_fused_add_div_native_layer_norm_8)
        /*0014*/ 	.word	0x00000000


	//----- nvinfo : EIATTR_FRAME_SIZE
	.align		4
.L_4:
        /*0018*/ 	.byte	0x04, 0x11
        /*001a*/ 	.short	(.L_6 - .L_5)
	.align		4
.L_5:
        /*001c*/ 	.word	index@(triton_poi_fused_add_div_native_layer_norm_8)
        /*0020*/ 	.word	0x00000000


	//----- nvinfo : EIATTR_MIN_STACK_SIZE
	.align		4
.L_6:
        /*0024*/ 	.byte	0x04, 0x12
        /*0026*/ 	.short	(.L_8 - .L_7)
	.align		4
.L_7:
        /*0028*/ 	.word	index@(triton_poi_fused_add_div_native_layer_norm_8)
        /*002c*/ 	.word	0x00000000
.L_8:


//--------------------- .nv.info.triton_poi_fused_add_div_native_layer_norm_8 --------------------------
	.section	.nv.info.triton_poi_fused_add_div_native_layer_norm_8,"",@"SHT_CUDA_INFO"
	.sectionflags	@""
	.align	4


	//----- nvinfo : EIATTR_CUDA_API_VERSION
	.align		4
        /*0000*/ 	.byte	0x04, 0x37
        /*0002*/ 	.short	(.L_10 - .L_9)
.L_9:
        /*0004*/ 	.word	0x0000007c


	//----- nvinfo : EIATTR_KPARAM_INFO
	.align		4
.L_10:
        /*0008*/ 	.byte	0x04, 0x17
        /*000a*/ 	.short	(.L_12 - .L_11)
.L_11:
        /*000c*/ 	.word	0x00000000
        /*0010*/ 	.short	0x0008
        /*0012*/ 	.short	0x0040
        /*0014*/ 	.byte	0x00, 0xf0, 0x11, 0x00


	//----- nvinfo : EIATTR_KPARAM_INFO
	.align		4
.L_12:
        /*0018*/ 	.byte	0x04, 0x17
        /*001a*/ 	.short	(.L_14 - .L_13)
.L_13:
        /*001c*/ 	.word	0x00000000
        /*0020*/ 	.short	0x0007
        /*0022*/ 	.short	0x0038
        /*0024*/ 	.byte	0x00, 0xf4, 0x21, 0x00


	//----- nvinfo : EIATTR_KPARAM_INFO
	.align		4
.L_14:
        /*0028*/ 	.byte	0x04, 0x17
        /*002a*/ 	.short	(.L_16 - .L_15)
.L_15:
        /*002c*/ 	.word	0x00000000
        /*0030*/ 	.short	0x0006
        /*0032*/ 	.short	0x0030
        /*0034*/ 	.byte	0x00, 0xf4, 0x21, 0x00


	//----- nvinfo : EIATTR_KPARAM_INFO
	.align		4
.L_16:
        /*0038*/ 	.byte	0x04, 0x17
        /*003a*/ 	.short	(.L_18 - .L_17)
.L_17:
        /*003c*/ 	.word	0x00000000
        /*0040*/ 	.short	0x0005
        /*0042*/ 	.short	0x0028
        /*0044*/ 	.byte	0x00, 0xf4, 0x21, 0x00


	//----- nvinfo : EIATTR_KPARAM_INFO
	.align		4
.L_18:
        /*0048*/ 	.byte	0x04, 0x17
        /*004a*/ 	.short	(.L_20 - .L_19)
.L_19:
        /*004c*/ 	.word	0x00000000
        /*0050*/ 	.short	0x0004
        /*0052*/ 	.short	0x0020
        /*0054*/ 	.byte	0x00, 0xf4, 0x21, 0x00


	//----- nvinfo : EIATTR_KPARAM_INFO
	.align		4
.L_20:
        /*0058*/ 	.byte	0x04, 0x17
        /*005a*/ 	.short	(.L_22 - .L_21)
.L_21:
        /*005c*/ 	.word	0x00000000
        /*0060*/ 	.short	0x0003
        /*0062*/ 	.short	0x0018
        /*0064*/ 	.byte	0x00, 0xf4, 0x21, 0x00


	//----- nvinfo : EIATTR_KPARAM_INFO
	.align		4
.L_22:
        /*0068*/ 	.byte	0x04, 0x17
        /*006a*/ 	.short	(.L_24 - .L_23)
.L_23:
        /*006c*/ 	.word	0x00000000
        /*0070*/ 	.short	0x0002
        /*0072*/ 	.short	0x0010
        /*0074*/ 	.byte	0x00, 0xf4, 0x21, 0x00


	//----- nvinfo : EIATTR_KPARAM_INFO
	.align		4
.L_24:
        /*0078*/ 	.byte	0x04, 0x17
        /*007a*/ 	.short	(.L_26 - .L_25)
.L_25:
        /*007c*/ 	.word	0x00000000
        /*0080*/ 	.short	0x0001
        /*0082*/ 	.short	0x0008
        /*0084*/ 	.byte	0x00, 0xf4, 0x21, 0x00


	//----- nvinfo : EIATTR_KPARAM_INFO
	.align		4
.L_26:
        /*0088*/ 	.byte	0x04, 0x17
        /*008a*/ 	.short	(.L_28 - .L_27)
.L_27:
        /*008c*/ 	.word	0x00000000
        /*0090*/ 	.short	0x0000
        /*0092*/ 	.short	0x0000
        /*0094*/ 	.byte	0x00, 0xf4, 0x21, 0x00


	//----- nvinfo : EIATTR_SPARSE_MMA_MASK
	.align		4
.L_28:
        /*0098*/ 	.byte	0x03, 0x50
        /*009a*/ 	.short	0x0000


	//----- nvinfo : EIATTR_MAXREG_COUNT
	.align		4
        /*009c*/ 	.byte	0x03, 0x1b
        /*009e*/ 	.short	0x00ff


	//----- nvinfo : EIATTR_EXIT_INSTR_OFFSETS
	.align		4
        /*00a0*/ 	.byte	0x04, 0x1c
        /*00a2*/ 	.short	(.L_30 - .L_29)


	//   ....[0]....
.L_29:
        /*00a4*/ 	.word	0x000003c0


	//   ....[1]....
        /*00a8*/ 	.word	0x000003e0


	//----- nvinfo : EIATTR_REQNTID
	.align		4
.L_30:
        /*00ac*/ 	.byte	0x04, 0x10
        /*00ae*/ 	.short	(.L_32 - .L_31)
.L_31:
        /*00b0*/ 	.word	0x00000080
        /*00b4*/ 	.word	0x00000001
        /*00b8*/ 	.word	0x00000001


	//----- nvinfo : EIATTR_CBANK_PARAM_SIZE
	.align		4
.L_32:
        /*00bc*/ 	.byte	0x03, 0x19
        /*00be*/ 	.short	0x0044


	//----- nvinfo : EIATTR_PARAM_CBANK
	.align		4
        /*00c0*/ 	.byte	0x04, 0x0a
        /*00c2*/ 	.short	(.L_34 - .L_33)
	.align		4
.L_33:
        /*00c4*/ 	.word	index@(.nv.constant0.triton_poi_fused_add_div_native_layer_norm_8)
        /*00c8*/ 	.short	0x0210
        /*00ca*/ 	.short	0x0044


	//----- nvinfo : EIATTR_SW_WAR
	.align		4
.L_34:
        /*00cc*/ 	.byte	0x04, 0x36
        /*00ce*/ 	.short	(.L_36 - .L_35)
.L_35:
        /*00d0*/ 	.word	0x00000008
.L_36:


//--------------------- .nv.callgraph             --------------------------
	.section	.nv.callgraph,"",@"SHT_CUDA_CALLGRAPH"
	.align	4
	.sectionentsize	8
	.align		4
        /*0000*/ 	.word	0x00000000
	.align		4
        /*0004*/ 	.word	0xffffffff
	.align		4
        /*0008*/ 	.word	0x00000000
	.align		4
        /*000c*/ 	.word	0xfffffffe
	.align		4
        /*0010*/ 	.word	0x00000000
	.align		4
        /*0014*/ 	.word	0xfffffffd
	.align		4
        /*0018*/ 	.word	0x00000000
	.align		4
        /*001c*/ 	.word	0xfffffffc


//--------------------- .nv.constant4             --------------------------
	.section	.nv.constant4,"a",@progbits
	.align	8
	.align		8
.nv.constant4:
        /*0000*/ 	.dword	_$_str


//--------------------- .text.triton_poi_fused_add_div_native_layer_norm_8 --------------------------
	.section	.text.triton_poi_fused_add_div_native_layer_norm_8,"ax",@progbits
	.align	128
        .global         triton_poi_fused_add_div_native_layer_norm_8
        .type           triton_poi_fused_add_div_native_layer_norm_8,@function
        .size           triton_poi_fused_add_div_native_layer_norm_8,(.L_x_1 - triton_poi_fused_add_div_native_layer_norm_8)
        .other          triton_poi_fused_add_div_native_layer_norm_8,@"STO_CUDA_ENTRY STV_DEFAULT"
triton_poi_fused_add_div_native_layer_norm_8:
.text.triton_poi_fused_add_div_native_layer_norm_8:
[----:B------:R-:W0:Y:S01]  /*0000*/  LDC R1, c[0x0][0x28] ;  /* 0x00000a00ff017b82 */ /* 0x000e220000000800 */
[----:B------:R-:W1:Y:S07]  /*0010*/  S2R R0, SR_TID.X ;  /* 0x0000000000007919 */ /* 0x000e6e0000002100 */
[----:B------:R-:W2:Y:S01]  /*0020*/  LDC.64 R10, c[0x0][0x230] ;  /* 0x00008c00ff0a7b82 */ /* 0x000ea20000000a00 */
[----:B------:R-:W-:Y:S01]  /*0030*/  HFMA2.MMA R18, -RZ, RZ, 0, 0 ;  /* 0x00000000ff127435 */ /* 0x000fe200000001ff */
[----:B------:R-:W-:Y:S01]  /*0040*/  ULDC.64 UR4, c[0x0][0x208] ;  /* 0x0000820000047ab9 */ /* 0x000fe20000000a00 */
[----:B------:R-:W3:Y:S05]  /*0050*/  S2R R19, SR_CTAID.X ;  /* 0x0000000000137919 */ /* 0x000eea0000002500 */
[----:B------:R-:W4:Y:S08]  /*0060*/  LDC.64 R14, c[0x0][0x218] ;  /* 0x00008600ff0e7b82 */ /* 0x000f300000000a00 */
[----:B------:R-:W5:Y:S08]  /*0070*/  LDC.64 R22, c[0x0][0x220] ;  /* 0x00008800ff167b82 */ /* 0x000f700000000a00 */
[----:B------:R-:W5:Y:S01]  /*0080*/  LDC.64 R16, c[0x0][0x228] ;  /* 0x00008a00ff107b82 */ /* 0x000f620000000a00 */
[----:B-1----:R-:W-:-:S07]  /*0090*/  SHF.L.U32 R0, R0, 0x1, RZ ;  /* 0x0000000100007819 */ /* 0x002fce00000006ff */
[----:B------:R-:W1:Y:S01]  /*00a0*/  LDC.64 R12, c[0x0][0x210] ;  /* 0x00008400ff0c7b82 */ /* 0x000e620000000a00 */
[----:B------:R-:W-:-:S04]  /*00b0*/  LOP3.LUT R0, R0, 0xfe, RZ, 0xc0, !PT ;  /* 0x000000fe00007812 */ /* 0x000fc800078ec0ff */
[----:B---3--:R-:W-:-:S03]  /*00c0*/  LEA R19, R19, R0, 0x8 ;  /* 0x0000000013137211 */ /* 0x008fc600078e40ff */
[----:B------:R-:W3:Y:S01]  /*00d0*/  LDC.64 R6, c[0x0][0x238] ;  /* 0x00008e00ff067b82 */ /* 0x000ee20000000a00 */
[----:B------:R-:W-:Y:S02]  /*00e0*/  SHF.R.S32.HI R0, RZ, 0x1f, R19 ;  /* 0x0000001fff007819 */ /* 0x000fe40000011413 */
[----:B------:R-:W-:Y:S02]  /*00f0*/  ISETP.GE.AND P0, PT, R19, 0x100, PT ;  /* 0x000001001300780c */ /* 0x000fe40003f06270 */
[----:B------:R-:W-:-:S03]  /*0100*/  LEA.HI R2, R0, R19, RZ, 0x2 ;  /* 0x0000001300027211 */ /* 0x000fc600078f10ff */
[----:B------:R-:W3:Y:S01]  /*0110*/  LDC.64 R4, c[0x0][0x240] ;  /* 0x00009000ff047b82 */ /* 0x000ee20000000a00 */
[----:B------:R-:W-:Y:S02]  /*0120*/  MOV R0, RZ ;  /* 0x000000ff00007202 */ /* 0x000fe40000000f00 */
[----:B------:R-:W-:Y:S02]  /*0130*/  SHF.R.S32.HI R25, RZ, 0x2, R2 ;  /* 0x00000002ff197819 */ /* 0x000fe40000011402 */
[----:B------:R-:W-:Y:S02]  /*0140*/  LOP3.LUT R8, R2, 0xfffffffc, RZ, 0xc0, !PT ;  /* 0xfffffffc02087812 */ /* 0x000fe400078ec0ff */
[----:B------:R-:W-:Y:S01]  /*0150*/  CS2R R2, SRZ ;  /* 0x0000000000027805 */ /* 0x000fe2000001ff00 */
[----:B--2---:R-:W-:Y:S01]  /*0160*/  IMAD.WIDE R10, R25, 0x4, R10 ;  /* 0x00000004190a7825 */ /* 0x004fe200078e020a */
[----:B------:R-:W-:Y:S02]  /*0170*/  IADD3 R21, R19, -R8, RZ ;  /* 0x8000000813157210 */ /* 0x000fe40007ffe0ff */
[----:B------:R-:W-:-:S02]  /*0180*/  CS2R R8, SRZ ;  /* 0x0000000000087805 */ /* 0x000fc4000001ff00 */
[----:B------:R-:W2:Y:S01]  /*0190*/  @!P0 LDG.E.EL R18, desc[UR4][R10.64] ;  /* 0x000000040a128981 */ /* 0x000ea2000c2e1900 */
[----:B----4-:R-:W-:-:S03]  /*01a0*/  IMAD.WIDE R14, R19, 0x4, R14 ;  /* 0x00000004130e7825 */ /* 0x010fc600078e020e */
[----:B------:R4:W2:Y:S01]  /*01b0*/  @!P0 LDG.E.EL R0, desc[UR4][R10.64] ;  /* 0x000000040a008981 */ /* 0x0008a2000c2e1900 */
[----:B-----5:R-:W-:-:S03]  /*01c0*/  IMAD.WIDE R22, R21, 0x4, R22 ;  /* 0x0000000415167825 */ /* 0x020fc600078e0216 */
[----:B------:R5:W2:Y:S01]  /*01d0*/  @!P0 LDG.E.64 R2, desc[UR4][R14.64] ;  /* 0x000000040e028981 */ /* 0x000aa2000c1e1b00 */
[----:B0-----:R-:W-:Y:S01]  /*01e0*/  IMAD.WIDE R16, R25, 0x4, R16 ;  /* 0x0000000419107825 */ /* 0x001fe200078e0210 */
[----:B------:R-:W-:Y:S02]  /*01f0*/  CS2R R24, SRZ ;  /* 0x0000000000187805 */ /* 0x000fe4000001ff00 */
[----:B------:R-:W2:Y:S01]  /*0200*/  @!P0 LDG.E.EL.64 R8, desc[UR4][R22.64] ;  /* 0x0000000416088981 */ /* 0x000ea2000c2e1b00 */
[----:B-1----:R-:W-:Y:S01]  /*0210*/  IMAD.WIDE R26, R19, 0x4, R12 ;  /* 0x00000004131a7825 */ /* 0x002fe200078e020c */
[----:B------:R-:W-:Y:S01]  /*0220*/  CS2R R12, SRZ ;  /* 0x00000000000c7805 */ /* 0x000fe2000001ff00 */
[----:B----4-:R-:W0:Y:S03]  /*0230*/  LDC.64 R10, c[0x0][0x248] ;  /* 0x00009200ff0a7b82 */ /* 0x010e260000000a00 */
[----:B------:R-:W4:Y:S01]  /*0240*/  @!P0 LDG.E.64 R24, desc[UR4][R26.64] ;  /* 0x000000041a188981 */ /* 0x000f22000c1e1b00 */
[----:B---3--:R-:W-:Y:S01]  /*0250*/  IMAD.WIDE R28, R21, 0x4, R6 ;  /* 0x00000004151c7825 */ /* 0x008fe200078e0206 */
[----:B------:R-:W-:-:S02]  /*0260*/  CS2R R6, SRZ ;  /* 0x0000000000067805 */ /* 0x000fc4000001ff00 */
[----:B------:R-:W3:Y:S01]  /*0270*/  @!P0 LDG.E.EL R13, desc[UR4][R16.64] ;  /* 0x00000004100d8981 */ /* 0x000ee2000c2e1900 */
[----:B-----5:R-:W-:Y:S01]  /*0280*/  IMAD.WIDE R14, R21, 0x4, R4 ;  /* 0x00000004150e7825 */ /* 0x020fe200078e0204 */
[----:B------:R-:W-:Y:S02]  /*0290*/  CS2R R4, SRZ ;  /* 0x0000000000047805 */ /* 0x000fe4000001ff00 */
[----:B------:R1:W5:Y:S04]  /*02a0*/  @!P0 LDG.E.EL R12, desc[UR4][R16.64] ;  /* 0x00000004100c8981 */ /* 0x000368000c2e1900 */
[----:B------:R-:W5:Y:S04]  /*02b0*/  @!P0 LDG.E.EL.64 R6, desc[UR4][R28.64] ;  /* 0x000000041c068981 */ /* 0x000f68000c2e1b00 */
[----:B------:R-:W5:Y:S01]  /*02c0*/  @!P0 LDG.E.EL.64 R4, desc[UR4][R14.64] ;  /* 0x000000040e048981 */ /* 0x000f62000c2e1b00 */
[----:B0-----:R-:W-:-:S04]  /*02d0*/  IMAD.WIDE R10, R19, 0x4, R10 ;  /* 0x00000004130a7825 */ /* 0x001fc800078e020a */
[----:B--2---:R-:W-:Y:S01]  /*02e0*/  FADD R18, R18, 9.9999997473787516356e-06 ;  /* 0x3727c5ac12127421 */ /* 0x004fe20000000000 */
[----:B------:R-:W-:-:S05]  /*02f0*/  FADD R0, R0, 9.9999997473787516356e-06 ;  /* 0x3727c5ac00007421 */ /* 0x000fca0000000000 */
[----:B------:R-:W0:Y:S01]  /*0300*/  MUFU.RSQ R18, R18 ;  /* 0x0000001200127308 */ /* 0x000e220000001400 */
[----:B-1----:R-:W-:-:S07]  /*0310*/  FADD R17, R8, R2 ;  /* 0x0000000208117221 */ /* 0x002fce0000000000 */
[----:B------:R-:W1:Y:S01]  /*0320*/  MUFU.RSQ R0, R0 ;  /* 0x0000000000007308 */ /* 0x000e620000001400 */
[----:B------:R-:W-:Y:S01]  /*0330*/  FADD R2, R9, R3 ;  /* 0x0000000309027221 */ /* 0x000fe20000000000 */
[----:B----4-:R-:W-:-:S03]  /*0340*/  FADD R24, R17, R24 ;  /* 0x0000001811187221 */ /* 0x010fc60000000000 */
[----:B------:R-:W-:Y:S01]  /*0350*/  FADD R25, R2, R25 ;  /* 0x0000001902197221 */ /* 0x000fe20000000000 */
[----:B---3--:R-:W-:-:S03]  /*0360*/  FADD R13, R24, -R13 ;  /* 0x8000000d180d7221 */ /* 0x008fc60000000000 */
[----:B-----5:R-:W-:Y:S01]  /*0370*/  FADD R25, R25, -R12 ;  /* 0x8000000c19197221 */ /* 0x020fe20000000000 */
[----:B0-----:R-:W-:-:S03]  /*0380*/  FMUL R13, R18, R13 ;  /* 0x0000000d120d7220 */ /* 0x001fc60000400000 */
[----:B-1----:R-:W-:Y:S01]  /*0390*/  FMUL R2, R0, R25 ;  /* 0x0000001900027220 */ /* 0x002fe20000400000 */
[----:B------:R-:W-:-:S03]  /*03a0*/  FFMA R4, R13, R6, R4 ;  /* 0x000000060d047223 */ /* 0x000fc60000000004 */
[----:B------:R-:W-:Y:S01]  /*03b0*/  FFMA R5, R2, R7, R5 ;  /* 0x0000000702057223 */ /* 0x000fe20000000005 */
[----:B------:R-:W-:Y:S06]  /*03c0*/  @P0 EXIT ;  /* 0x000000000000094d */ /* 0x000fec0003800000 */
[----:B------:R-:W-:Y:S01]  /*03d0*/  STG.E.64 desc[UR4][R10.64], R4 ;  /* 0x000000040a007986 */ /* 0x000fe2000c101b04 */
[----:B------:R-:W-:Y:S05]  /*03e0*/  EXIT ;  /* 0x000000000000794d */ /* 0x000fea0003800000 */
.L_x_0:
[----:B------:R-:W-:-:S00]  /*03f0*/  BRA `(.L_x_0) ;  /* 0xfffffffc00fc7947 */ /* 0x000fc0000383ffff */
[----:B------:R-:W-:-:S00]  /*0400*/  NOP ;  /* 0x0000000000007918 */ /* 0x000fc00000000000 */
[----:B------:R-:W-:-:S00]  /*0410*/  NOP ;  /* 0x0000000000007918 */ /* 0x000fc00000000000 */
[----:B------:R-:W-:-:S00]  /*0420*/  NOP ;  /* 0x0000000000007918 */ /* 0x000fc00000000000 */
[----:B------:R-:W-:-:S00]  /*0430*/  NOP ;  /* 0x0000000000007918 */ /* 0x000fc00000000000 */
[----:B------:R-:W-:-:S00]  /*0440*/  NOP ;  /* 0x0000000000007918 */ /* 0x000fc00000000000 */
[----:B------:R-:W-:-:S00]  /*0450*/  NOP ;  /* 0x0000000000007918 */ /* 0x000fc00000000000 */
[----:B------:R-:W-:-:S00]  /*0460*/  NOP ;  /* 0x0000000000007918 */ /* 0x000fc00000000000 */
[----:B------:R-:W-:-:S00]  /*0470*/  NOP ;  /* 0x0000000000007918 */ /* 0x000fc00000000000 */
.L_x_1:


//--------------------- .nv.global.init           --------------------------
	.section	.nv.global.init,"aw",@progbits
.nv.global.init:
	.type		_$_str,@object
	.size		_$_str,(.L_0 - _$_str)
_$_str:
        /*0000*/ 	.byte	0x5f, 0x5f, 0x43, 0x55, 0x44, 0x41, 0x5f, 0x46, 0x54, 0x5a, 0x00
.L_0:


//--------------------- .nv.constant0.triton_poi_fused_add_div_native_layer_norm_8 --------------------------
	.section	.nv.constant0.triton_poi_fused_add_div_native_layer_norm_8,"a",@progbits
	.sectionflags	@""
	.align	4
.nv.constant0.triton_poi_fused_add_div_native_layer_norm_8:
	.zero		596
